//
// Generated by NVIDIA NVVM Compiler
//
// Compiler Build ID: CL-36424714
// Cuda compilation tools, release 13.0, V13.0.88
// Based on NVVM 20.0.0
//

.version 9.0
.target sm_100
.address_size 64

	// .globl	_Z5hellov
.extern .func  (.param .b32 func_retval0) vprintf
(
	.param .b64 vprintf_param_0,
	.param .b64 vprintf_param_1
)
;
.global .align 1 .b8 $str[26] = {72, 101, 108, 108, 111, 32, 87, 111, 114, 108, 100, 32, 102, 114, 111, 109, 32, 100, 101, 118, 105, 99, 101, 33, 10};
.global .align 1 .b8 $str$1[17] = {100, 101, 118, 105, 99, 101, 32, 105, 100, 120, 58, 32, 37, 100, 32, 10};

.visible .entry _Z5hellov()
{
	.local .align 8 .b8 	__local_depot0[8];
	.reg .b64 	%SP;
	.reg .b64 	%SPL;
	.reg .b32 	%r<9>;
	.reg .b64 	%rd<7>;

	mov.u64 	%SPL, __local_depot0;
	cvta.local.u64 	%SP, %SPL;
	add.u64 	%rd1, %SP, 0;
	add.u64 	%rd2, %SPL, 0;
	mov.u32 	%r1, %ctaid.x;
	mov.u32 	%r2, %ntid.x;
	mov.u32 	%r3, %tid.x;
	mad.lo.s32 	%r4, %r1, %r2, %r3;
	mov.u64 	%rd3, $str;
	cvta.global.u64 	%rd4, %rd3;
	{ // callseq 0, 0
	.param .b64 param0;
	st.param.b64 	[param0], %rd4;
	.param .b64 param1;
	st.param.b64 	[param1], 0;
	.param .b32 retval0;
	call.uni (retval0), 
	vprintf, 
	(
	param0, 
	param1
	);
	ld.param.b32 	%r5, [retval0];
	} // callseq 0
	st.local.u32 	[%rd2], %r4;
	mov.u64 	%rd5, $str$1;
	cvta.global.u64 	%rd6, %rd5;
	{ // callseq 1, 0
	.param .b64 param0;
	st.param.b64 	[param0], %rd6;
	.param .b64 param1;
	st.param.b64 	[param1], %rd1;
	.param .b32 retval0;
	call.uni (retval0), 
	vprintf, 
	(
	param0, 
	param1
	);
	ld.param.b32 	%r7, [retval0];
	} // callseq 1
	ret;

}


// ===== COMPILED SASS (sm_100) =====

	.target	sm_100

	.elftype	@"ET_EXEC"


//--------------------- .note.nv.tkinfo           --------------------------
	.section	.note.nv.tkinfo,"",@"SHT_NOTE"
	.sectionflags	@"SHF_NOTE_NV_TKINFO"
	.tkinfo
        /*0018*/ 	.word	0x00000002
        /*0030*/ 	.string	""
        /*0030*/ 	.string	"ptxas"
        /*0030*/ 	.string	"Cuda compilation tools, release 13.0, V13.0.88"
        /*0030*/ 	.string	"Build cuda_13.0.r13.0/compiler.36424714_0"
        /*0030*/ 	.string	"-arch sm_100 -m 64 "



//--------------------- .note.nv.cuinfo           --------------------------
	.section	.note.nv.cuinfo,"",@"SHT_NOTE"
	.sectionflags	@"SHF_NOTE_NV_CUINFO"
        /*0018*/ 	.short	0x0002
        /*001a*/ 	.short	0x0064
        /*001c*/ 	.short	0x0082
	.zero		2


//--------------------- .nv.info                  --------------------------
	.section	.nv.info,"",@"SHT_CUDA_INFO"
	.align	4


	//----- nvinfo : EIATTR_REGCOUNT
	.align		4
        /*0000*/ 	.byte	0x04, 0x2f
        /*0002*/ 	.short	(.L_3 - .L_2)
	.align		4
.L_2:
        /*0004*/ 	.word	index@(_Z5hellov)
        /*0008*/ 	.word	0x00000018


	//----- nvinfo : EIATTR_FRAME_SIZE
	.align		4
.L_3:
        /*000c*/ 	.byte	0x04, 0x11
        /*000e*/ 	.short	(.L_5 - .L_4)
	.align		4
.L_4:
        /*0010*/ 	.word	index@(_Z5hellov)
        /*0014*/ 	.word	0x00000008


	//----- nvinfo : EIATTR_MIN_STACK_SIZE
	.align		4
.L_5:
        /*0018*/ 	.byte	0x04, 0x12
        /*001a*/ 	.short	(.L_7 - .L_6)
	.align		4
.L_6:
        /*001c*/ 	.word	index@(_Z5hellov)
        /*0020*/ 	.word	0x00000008
.L_7:


//--------------------- .nv.compat                --------------------------
	.section	.nv.compat,"",@"SHT_CUDA_COMPAT_INFO"
	.align	4
        /*0000*/ 	.byte	0x02, 0x09, 0x00, 0x00, 0x02, 0x02, 0x01, 0x00, 0x02, 0x05, 0x05, 0x00, 0x03, 0x07, 0x01, 0x01
        /*0010*/ 	.byte	0x02, 0x03, 0x00, 0x00, 0x02, 0x06, 0x01, 0x00, 0x04, 0x0b, 0x08, 0x00, 0x09, 0x00, 0x00, 0x00
        /*0020*/ 	.byte	0x00, 0x00, 0x00, 0x00


//--------------------- .nv.info._Z5hellov        --------------------------
	.section	.nv.info._Z5hellov,"",@"SHT_CUDA_INFO"
	.sectionflags	@""
	.align	4


	//----- nvinfo : EIATTR_CUDA_API_VERSION
	.align		4
        /*0000*/ 	.byte	0x04, 0x37
        /*0002*/ 	.short	(.L_9 - .L_8)
.L_8:
        /*0004*/ 	.word	0x00000082


	//----- nvinfo : EIATTR_SPARSE_MMA_MASK
	.align		4
.L_9:
        /*0008*/ 	.byte	0x03, 0x50
        /*000a*/ 	.short	0x0000


	//----- nvinfo : EIATTR_MAXREG_COUNT
	.align		4
        /*000c*/ 	.byte	0x03, 0x1b
        /*000e*/ 	.short	0x00ff


	//----- nvinfo : EIATTR_EXTERNS
	.align		4
        /*0010*/ 	.byte	0x04, 0x0f
        /*0012*/ 	.short	(.L_11 - .L_10)


	//   ....[0]....
	.align		4
.L_10:
        /*0014*/ 	.word	index@(vprintf)


	//----- nvinfo : EIATTR_MERCURY_ISA_VERSION
	.align		4
.L_11:
        /*0018*/ 	.byte	0x03, 0x5f
        /*001a*/ 	.short	0x0101


	//----- nvinfo : EIATTR_VRC_CTA_INIT_COUNT
	.align		4
        /*001c*/ 	.byte	0x02, 0x4a
	.zero		1
	.zero		1


	//----- nvinfo : EIATTR_SYSCALL_OFFSETS
	.align		4
        /*0020*/ 	.byte	0x04, 0x46
        /*0022*/ 	.short	(.L_13 - .L_12)


	//   ....[0]....
.L_12:
        /*0024*/ 	.word	0x00000110


	//   ....[1]....
        /*0028*/ 	.word	0x000001a0


	//----- nvinfo : EIATTR_EXIT_INSTR_OFFSETS
	.align		4
.L_13:
        /*002c*/ 	.byte	0x04, 0x1c
        /*002e*/ 	.short	(.L_15 - .L_14)


	//   ....[0]....
.L_14:
        /*0030*/ 	.word	0x000001b0


	//----- nvinfo : EIATTR_SW_WAR
	.align		4
.L_15:
        /*0034*/ 	.byte	0x04, 0x36
        /*0036*/ 	.short	(.L_17 - .L_16)
.L_16:
        /*0038*/ 	.word	0x00000008
.L_17:


//--------------------- .nv.callgraph             --------------------------
	.section	.nv.callgraph,"",@"SHT_CUDA_CALLGRAPH"
	.align	4
	.sectionentsize	8
	.align		4
        /*0000*/ 	.word	0x00000000
	.align		4
        /*0004*/ 	.word	0xffffffff
	.align		4
        /*0008*/ 	.word	index@(_Z5hellov)
	.align		4
        /*000c*/ 	.word	index@(vprintf)
	.align		4
        /*0010*/ 	.word	0x00000000
	.align		4
        /*0014*/ 	.word	0xfffffffe
	.align		4
        /*0018*/ 	.word	0x00000000
	.align		4
        /*001c*/ 	.word	0xfffffffd
	.align		4
        /*0020*/ 	.word	0x00000000
	.align		4
        /*0024*/ 	.word	0xfffffffc


//--------------------- .nv.constant4             --------------------------
	.section	.nv.constant4,"a",@progbits
	.align	8
	.align		8
.nv.constant4:
        /*0000*/ 	.dword	vprintf
	.align		8
        /*0008*/ 	.dword	$str
	.align		8
        /*0010*/ 	.dword	$str$1


//--------------------- .text._Z5hellov           --------------------------
	.section	.text._Z5hellov,"ax",@progbits
	.align	128
        .global         _Z5hellov
        .type           _Z5hellov,@function
        .size           _Z5hellov,(.L_x_3 - _Z5hellov)
        .other          _Z5hellov,@"STO_CUDA_ENTRY STV_DEFAULT"
_Z5hellov:
.text._Z5hellov:
[----:B------:R-:W0:Y:S01]  /*0000*/  LDC R1, c[0x0][0x37c] ;  /* 0x0000df00ff017b82 */ /* 0x000e220000000800 */
[----:B------:R-:W1:Y:S01]  /*0010*/  S2R R3, SR_TID.X ;  /* 0x0000000000037919 */ /* 0x000e620000002100 */
[----:B------:R-:W2:Y:S06]  /*0020*/  LDCU UR5, c[0x0][0x2fc] ;  /* 0x00005f80ff0577ac */ /* 0x000eac0008000800 */
[----:B------:R-:W1:Y:S01]  /*0030*/  S2UR UR6, SR_CTAID.X ;  /* 0x00000000000679c3 */ /* 0x000e620000002500 */
[----:B------:R-:W-:Y:S01]  /*0040*/  MOV R16, 0x0 ;  /* 0x0000000000107802 */ /* 0x000fe20000000f00 */
[----:B0-----:R-:W-:Y:S01]  /*0050*/  VIADD R1, R1, 0xfffffff8 ;  /* 0xfffffff801017836 */ /* 0x001fe20000000000 */
[----:B------:R-:W0:Y:S01]  /*0060*/  LDCU UR4, c[0x0][0x2f8] ;  /* 0x00005f00ff0477ac */ /* 0x000e220008000800 */
[----:B------:R-:W-:Y:S01]  /*0070*/  CS2R R6, SRZ ;  /* 0x0000000000067805 */ /* 0x000fe2000001ff00 */
[----:B------:R-:W3:Y:S03]  /*0080*/  LDCU.64 UR8, c[0x4][0x8] ;  /* 0x01000100ff0877ac */ /* 0x000ee60008000a00 */
[----:B------:R-:W1:Y:S08]  /*0090*/  LDC R2, c[0x0][0x360] ;  /* 0x0000d800ff027b82 */ /* 0x000e700000000800 */
[----:B------:R4:W5:Y:S01]  /*00a0*/  LDC.64 R8, c[0x4][R16] ;  /* 0x0100000010087b82 */ /* 0x0009620000000a00 */
[----:B0-----:R-:W-:Y:S01]  /*00b0*/  IADD3 R17, P0, PT, R1, UR4, RZ ;  /* 0x0000000401117c10 */ /* 0x001fe2000ff1e0ff */
[----:B---3--:R-:W-:Y:S01]  /*00c0*/  IMAD.U32 R4, RZ, RZ, UR8 ;  /* 0x00000008ff047e24 */ /* 0x008fe2000f8e00ff */
[----:B------:R-:W-:-:S03]  /*00d0*/  MOV R5, UR9 ;  /* 0x0000000900057c02 */ /* 0x000fc60008000f00 */
[----:B--2---:R-:W-:Y:S02]  /*00e0*/  IMAD.X R18, RZ, RZ, UR5, P0 ;  /* 0x00000005ff127e24 */ /* 0x004fe400080e06ff */
[----:B-1--4-:R-:W-:-:S07]  /*00f0*/  IMAD R2, R2, UR6, R3 ;  /* 0x0000000602027c24 */ /* 0x012fce000f8e0203 */
[----:B------:R-:W-:-:S07]  /*0100*/  LEPC R20, `(.L_x_0) ;  /* 0x000000001014794e */ /* 0x000fce0000000000 */
[----:B-----5:R-:W-:Y:S05]  /*0110*/  CALL.ABS.NOINC R8 ;  /* 0x0000000008007343 */ /* 0x020fea0003c00000 */
.L_x_0:
[----:B------:R0:W-:Y:S01]  /*0120*/  STL [R1], R2 ;  /* 0x0000000201007387 */ /* 0x0001e20000100800 */
[----:B------:R0:W1:Y:S01]  /*0130*/  LDC.64 R8, c[0x4][R16] ;  /* 0x0100000010087b82 */ /* 0x0000620000000a00 */
[----:B------:R-:W2:Y:S01]  /*0140*/  LDCU.64 UR4, c[0x4][0x10] ;  /* 0x01000200ff0477ac */ /* 0x000ea20008000a00 */
[----:B------:R-:W-:Y:S01]  /*0150*/  IMAD.MOV.U32 R6, RZ, RZ, R17 ;  /* 0x000000ffff067224 */ /* 0x000fe200078e0011 */
[----:B------:R-:W-:Y:S01]  /*0160*/  MOV R7, R18 ;  /* 0x0000001200077202 */ /* 0x000fe20000000f00 */
[----:B--2---:R-:W-:Y:S01]  /*0170*/  IMAD.U32 R4, RZ, RZ, UR4 ;  /* 0x00000004ff047e24 */ /* 0x004fe2000f8e00ff */
[----:B0-----:R-:W-:-:S07]  /*0180*/  MOV R5, UR5 ;  /* 0x0000000500057c02 */ /* 0x001fce0008000f00 */
[----:B------:R-:W-:-:S07]  /*0190*/  LEPC R20, `(.L_x_1) ;  /* 0x000000001014794e */ /* 0x000fce0000000000 */
[----:B-1----:R-:W-:Y:S05]  /*01a0*/  CALL.ABS.NOINC R8 ;  /* 0x0000000008007343 */ /* 0x002fea0003c00000 */
.L_x_1:
[----:B------:R-:W-:Y:S05]  /*01b0*/  EXIT ;  /* 0x000000000000794d */ /* 0x000fea0003800000 */
.L_x_2:
[----:B------:R-:W-:-:S00]  /*01c0*/  BRA `(.L_x_2) ;  /* 0xfffffffc00fc7947 */ /* 0x000fc0000383ffff */
[----:B------:R-:W-:-:S00]  /*01d0*/  NOP ;  /* 0x0000000000007918 */ /* 0x000fc00000000000 */
        /* <DEDUP_REMOVED lines=10> */
.L_x_3:


//--------------------- .nv.global.init           --------------------------
	.section	.nv.global.init,"aw",@progbits
.nv.global.init:
	.type		$str$1,@object
	.size		$str$1,($str - $str$1)
$str$1:
        /*0000*/ 	.byte	0x64, 0x65, 0x76, 0x69, 0x63, 0x65, 0x20, 0x69, 0x64, 0x78, 0x3a, 0x20, 0x25, 0x64, 0x20, 0x0a
        /*0010*/ 	.byte	0x00
	.type		$str,@object
	.size		$str,(.L_0 - $str)
$str:
        /*0011*/ 	.byte	0x48, 0x65, 0x6c, 0x6c, 0x6f, 0x20, 0x57, 0x6f, 0x72, 0x6c, 0x64, 0x20, 0x66, 0x72, 0x6f, 0x6d
        /*0021*/ 	.byte	0x20, 0x64, 0x65, 0x76, 0x69, 0x63, 0x65, 0x21, 0x0a, 0x00
.L_0:


//--------------------- .nv.shared.reserved.0     --------------------------
	.section	.nv.shared.reserved.0,"aw",@nobits
	.weak		__nv_reservedSMEM_offset_0_alias
	.size		__nv_reservedSMEM_offset_0_alias, 0, 64
	.other		__nv_reservedSMEM_offset_0_alias,@"STO_CUDA_RESERVED_SHARED STV_DEFAULT"
__nv_reservedSMEM_offset_0_alias:
	.zero		0
	.zero		64


//--------------------- .nv.constant0._Z5hellov   --------------------------
	.section	.nv.constant0._Z5hellov,"a",@progbits
	.sectionflags	@""
	.align	4
.nv.constant0._Z5hellov:
	.zero		896


//--------------------- SYMBOLS --------------------------

	.type		.nv.reservedSmem.offset0,@object
	.size		.nv.reservedSmem.offset0,0x4
	.type		vprintf,@function
